	.headerflags	@"EF_CUDA_TEXMODE_UNIFIED EF_CUDA_64BIT_ADDRESS EF_CUDA_SM89 EF_CUDA_VIRTUAL_SM(EF_CUDA_SM89)"
	.elftype	@"ET_EXEC"


//--------------------- .nv.info                  --------------------------
	.section	.nv.info,"",@"SHT_CUDA_INFO"
	.align	4


	//----- nvinfo : EIATTR_REGCOUNT
	.align		4
        /*0000*/ 	.byte	0x04, 0x2f
        /*0002*/ 	.short	(.L_3 - .L_2)
	.align		4
.L_2:
        /*0004*/ 	.word	index@(triton__0d1d2de)
        /*0008*/ 	.word	0x00000013


	//----- nvinfo : EIATTR_MAX_STACK_SIZE
	.align		4
.L_3:
        /*000c*/ 	.byte	0x04, 0x23
        /*000e*/ 	.short	(.L_5 - .L_4)
	.align		4
.L_4:
        /*0010*/ 	.word	index@(triton__0d1d2de)
        /*0014*/ 	.word	0x00000000


	//----- nvinfo : EIATTR_MIN_STACK_SIZE
	.align		4
.L_5:
        /*0018*/ 	.byte	0x04, 0x12
        /*001a*/ 	.short	(.L_7 - .L_6)
	.align		4
.L_6:
        /*001c*/ 	.word	index@(triton__0d1d2de)
        /*0020*/ 	.word	0x00000020


	//----- nvinfo : EIATTR_FRAME_SIZE
	.align		4
.L_7:
        /*0024*/ 	.byte	0x04, 0x11
        /*0026*/ 	.short	(.L_9 - .L_8)
	.align		4
.L_8:
        /*0028*/ 	.word	index@(triton__0d1d2de)
        /*002c*/ 	.word	0x00000020
.L_9:


//--------------------- .nv.info.triton__0d1d2de  --------------------------
	.section	.nv.info.triton__0d1d2de,"",@"SHT_CUDA_INFO"
	.align	4


	//----- nvinfo : EIATTR_CUDA_API_VERSION
	.align		4
        /*0000*/ 	.byte	0x04, 0x37
        /*0002*/ 	.short	(.L_11 - .L_10)
.L_10:
        /*0004*/ 	.word	0x0000007b


	//----- nvinfo : EIATTR_PARAM_CBANK
	.align		4
.L_11:
        /*0008*/ 	.byte	0x04, 0x0a
        /*000a*/ 	.short	(.L_13 - .L_12)
	.align		4
.L_12:
        /*000c*/ 	.word	index@(.nv.constant0.triton__0d1d2de)
        /*0010*/ 	.short	0x0160
        /*0012*/ 	.short	0x0014


	//----- nvinfo : EIATTR_CBANK_PARAM_SIZE
	.align		4
.L_13:
        /*0014*/ 	.byte	0x03, 0x19
        /*0016*/ 	.short	0x0014


	//----- nvinfo : EIATTR_KPARAM_INFO
	.align		4
        /*0018*/ 	.byte	0x04, 0x17
        /*001a*/ 	.short	(.L_15 - .L_14)
.L_14:
        /*001c*/ 	.word	0x00000000
        /*0020*/ 	.short	0x0002
        /*0022*/ 	.short	0x0010
        /*0024*/ 	.byte	0x00, 0xf0, 0x11, 0x00


	//----- nvinfo : EIATTR_KPARAM_INFO
	.align		4
.L_15:
        /*0028*/ 	.byte	0x04, 0x17
        /*002a*/ 	.short	(.L_17 - .L_16)
.L_16:
        /*002c*/ 	.word	0x00000000
        /*0030*/ 	.short	0x0001
        /*0032*/ 	.short	0x0008
        /*0034*/ 	.byte	0x00, 0xf0, 0x21, 0x00


	//----- nvinfo : EIATTR_KPARAM_INFO
	.align		4
.L_17:
        /*0038*/ 	.byte	0x04, 0x17
        /*003a*/ 	.short	(.L_19 - .L_18)
.L_18:
        /*003c*/ 	.word	0x00000000
        /*0040*/ 	.short	0x0000
        /*0042*/ 	.short	0x0000
        /*0044*/ 	.byte	0x00, 0xf0, 0x21, 0x00


	//----- nvinfo : EIATTR_MAXREG_COUNT
	.align		4
.L_19:
        /*0048*/ 	.byte	0x03, 0x1b
        /*004a*/ 	.short	0x00ff


	//----- nvinfo : EIATTR_EXIT_INSTR_OFFSETS
	.align		4
        /*004c*/ 	.byte	0x04, 0x1c
        /*004e*/ 	.short	(.L_21 - .L_20)


	//   ....[0]....
.L_20:
        /*0050*/ 	.word	0x000019a0


	//   ....[1]....
        /*0054*/ 	.word	0x000019c0


	//----- nvinfo : EIATTR_MAX_THREADS
	.align		4
.L_21:
        /*0058*/ 	.byte	0x04, 0x05
        /*005a*/ 	.short	(.L_23 - .L_22)
.L_22:
        /*005c*/ 	.word	0x00000080
        /*0060*/ 	.word	0x00000001
        /*0064*/ 	.word	0x00000001


	//----- nvinfo : EIATTR_CRS_STACK_SIZE
	.align		4
.L_23:
        /*0068*/ 	.byte	0x04, 0x1e
        /*006a*/ 	.short	(.L_25 - .L_24)
.L_24:
        /*006c*/ 	.word	0x00000000
.L_25:


//--------------------- .nv.rel.action            --------------------------
	.section	.nv.rel.action,"",@"SHT_CUDA_RELOCINFO"
	.align	8
	.sectionentsize	8
        /*0000*/ 	.byte	0x73, 0x00, 0x00, 0x00, 0x00, 0x00, 0x00, 0x00, 0x00, 0x00, 0x00, 0x11, 0x25, 0x00, 0x05, 0x36


//--------------------- .nv.constant2.triton__0d1d2de --------------------------
	.section	.nv.constant2.triton__0d1d2de,"a",@progbits
	.align	4
.nv.constant2.triton__0d1d2de:
        /*0000*/ 	.byte	0x19, 0x2d, 0x44, 0x54, 0xfb, 0x21, 0xf9, 0x3b


//--------------------- .nv.constant0.triton__0d1d2de --------------------------
	.section	.nv.constant0.triton__0d1d2de,"a",@progbits
	.align	4
.nv.constant0.triton__0d1d2de:
	.zero		372


//--------------------- .text.triton__0d1d2de     --------------------------
	.section	.text.triton__0d1d2de,"ax",@progbits
	.sectioninfo	@"SHI_REGISTERS=19"
	.align	128
        .global         triton__0d1d2de
        .type           triton__0d1d2de,@function
        .size           triton__0d1d2de,(.L_x_13 - triton__0d1d2de)
        .other          triton__0d1d2de,@"STO_CUDA_ENTRY STV_DEFAULT"
triton__0d1d2de:
.text.triton__0d1d2de:
[----:B------:R-:W-:-:S02]  /*0000*/  IMAD.MOV.U32 R1, RZ, RZ, c[0x0][0x28] ;  /* 0x00000a00ff017624 */ /* 0x000fc400078e00ff */
[----:B------:R-:W-:Y:S01]  /*0010*/  IMAD.MOV.U32 R2, RZ, RZ, c[0x0][0x160] ;  /* 0x00005800ff027624 */ /* 0x000fe200078e00ff */
[----:B------:R-:W-:Y:S01]  /*0020*/  ULDC.64 UR4, c[0x0][0x118] ;  /* 0x0000460000047ab9 */ /* 0x000fe20000000a00 */
[----:B------:R-:W-:Y:S01]  /*0030*/  IMAD.MOV.U32 R3, RZ, RZ, c[0x0][0x164] ;  /* 0x00005900ff037624 */ /* 0x000fe200078e00ff */
[----:B------:R-:W-:-:S05]  /*0040*/  IADD3 R1, R1, -0x20, RZ ;  /* 0xffffffe001017810 */ /* 0x000fca0007ffe0ff */
[----:B------:R-:W2:Y:S01]  /*0050*/  LDG.E.64 R2, [R2.64] ;  /* 0x0000000402027981 */ /* 0x000ea2000c1e1b00 */
[----:B------:R-:W-:Y:S03]  /*0060*/  BSSY B0, `(.L_x_0) ;  /* 0x000005a000007945 */ /* 0x000fe60003800000 */
[----:B------:R-:W0:Y:S04]  /*0070*/  S2R R0, SR_TID.X ;  /* 0x0000000000007919 */ /* 0x000e280000002100 */
[----:B------:R-:W1:Y:S01]  /*0080*/  S2R R5, SR_CTAID.X ;  /* 0x0000000000057919 */ /* 0x000e620000002500 */
[----:B0-----:R-:W-:-:S05]  /*0090*/  IMAD.SHL.U32 R0, R0, 0x2, RZ ;  /* 0x0000000200007824 */ /* 0x001fca00078e00ff */
[----:B------:R-:W-:-:S05]  /*00a0*/  LOP3.LUT R0, R0, 0xfe, RZ, 0xc0, !PT ;  /* 0x000000fe00007812 */ /* 0x000fca00078ec0ff */
[----:B-1----:R-:W-:-:S05]  /*00b0*/  IMAD R10, R5, 0x100, R0 ;  /* 0x00000100050a7824 */ /* 0x002fca00078e0200 */
[----:B------:R-:W-:-:S05]  /*00c0*/  I2FP.F32.S32 R0, R10 ;  /* 0x0000000a00007245 */ /* 0x000fca0000201400 */
[----:B------:R-:W-:-:S04]  /*00d0*/  FMUL R0, R0, -9.2103404998779296875 ;  /* 0xc1135d8e00007820 */ /* 0x000fc80000400000 */
[----:B------:R-:W-:-:S04]  /*00e0*/  FMUL R0, R0, 0.0062500000931322574615 ;  /* 0x3bcccccd00007820 */ /* 0x000fc80000400000 */
[----:B------:R-:W-:Y:S01]  /*00f0*/  FMUL R4, R0, 1.4426950216293334961 ;  /* 0x3fb8aa3b00047820 */ /* 0x000fe20000400000 */
[----:B------:R-:W-:-:S04]  /*0100*/  IADD3 R0, R10, 0x1, RZ ;  /* 0x000000010a007810 */ /* 0x000fc80007ffe0ff */
[----:B------:R-:W-:Y:S02]  /*0110*/  FSETP.GEU.AND P0, PT, R4, -126, PT ;  /* 0xc2fc00000400780b */ /* 0x000fe40003f0e000 */
[----:B------:R-:W-:-:S05]  /*0120*/  I2FP.F32.S32 R0, R0 ;  /* 0x0000000000007245 */ /* 0x000fca0000201400 */
[----:B------:R-:W-:-:S04]  /*0130*/  FMUL R0, R0, -9.2103404998779296875 ;  /* 0xc1135d8e00007820 */ /* 0x000fc80000400000 */
[----:B------:R-:W-:Y:S02]  /*0140*/  FMUL R0, R0, 0.0062500000931322574615 ;  /* 0x3bcccccd00007820 */ /* 0x000fe40000400000 */
[----:B------:R-:W-:Y:S02]  /*0150*/  @!P0 FMUL R4, R4, 0.5 ;  /* 0x3f00000004048820 */ /* 0x000fe40000400000 */
[----:B------:R-:W-:Y:S02]  /*0160*/  FMUL R9, R0, 1.4426950216293334961 ;  /* 0x3fb8aa3b00097820 */ /* 0x000fe40000400000 */
[----:B------:R-:W0:Y:S02]  /*0170*/  MUFU.EX2 R8, R4 ;  /* 0x0000000400087308 */ /* 0x000e240000000800 */
[----:B0-----:R-:W-:-:S06]  /*0180*/  @!P0 FMUL R8, R8, R8 ;  /* 0x0000000808088220 */ /* 0x001fcc0000400000 */
[----:B--2---:R-:W0:Y:S02]  /*0190*/  I2F.S64 R11, R2 ;  /* 0x00000002000b7312 */ /* 0x004e240000301400 */
[----:B0-----:R-:W-:-:S04]  /*01a0*/  FMUL R8, R11, R8 ;  /* 0x000000080b087220 */ /* 0x001fc80000400000 */
[C---:B------:R-:W-:Y:S01]  /*01b0*/  FMUL R5, R8.reuse, 0.63661974668502807617 ;  /* 0x3f22f98308057820 */ /* 0x040fe20000400000 */
[----:B------:R-:W-:-:S03]  /*01c0*/  FADD.FTZ R6, |R8|, -RZ ;  /* 0x800000ff08067221 */ /* 0x000fc60000010200 */
[----:B------:R-:W0:Y:S02]  /*01d0*/  F2I.FTZ.NTZ R13, R5 ;  /* 0x00000005000d7305 */ /* 0x000e240000213100 */
[----:B------:R-:W-:Y:S02]  /*01e0*/  FSETP.GE.AND P0, PT, R6, 105615, PT ;  /* 0x47ce47800600780b */ /* 0x000fe40003f06000 */
[----:B0-----:R-:W-:-:S05]  /*01f0*/  I2FP.F32.S32 R7, R13 ;  /* 0x0000000d00077245 */ /* 0x001fca0000201400 */
[----:B------:R-:W-:-:S04]  /*0200*/  FFMA.FTZ R4, R7, -1.5707962512969970703, R8 ;  /* 0xbfc90fda07047823 */ /* 0x000fc80000010008 */
[----:B------:R-:W-:-:S04]  /*0210*/  FFMA.FTZ R4, R7, -7.5497894158615963534e-08, R4 ;  /* 0xb3a2216807047823 */ /* 0x000fc80000010004 */
[----:B------:R-:W-:Y:S01]  /*0220*/  FFMA.FTZ R4, R7, -5.3903029534742383927e-15, R4 ;  /* 0xa7c234c507047823 */ /* 0x000fe20000010004 */
[----:B------:R-:W-:Y:S05]  /*0230*/  @!P0 BRA `(.L_x_1) ;  /* 0x000003c000008947 */ /* 0x000fea0003800000 */
[----:B------:R-:W-:-:S13]  /*0240*/  FSETP.NEU.AND P0, PT, R6, +INF , PT ;  /* 0x7f8000000600780b */ /* 0x000fda0003f0d000 */
[----:B------:R-:W-:Y:S01]  /*0250*/  @!P0 FMUL.FTZ R4, RZ, R8 ;  /* 0x00000008ff048220 */ /* 0x000fe20000410000 */
[----:B------:R-:W-:Y:S01]  /*0260*/  @!P0 IMAD.MOV.U32 R13, RZ, RZ, RZ ;  /* 0x000000ffff0d8224 */ /* 0x000fe200078e00ff */
[----:B------:R-:W-:Y:S05]  /*0270*/  @!P0 BRA `(.L_x_1) ;  /* 0x0000038000008947 */ /* 0x000fea0003800000 */
[----:B------:R-:W-:Y:S01]  /*0280*/  SHF.R.U32.HI R12, RZ, 0x17, R8 ;  /* 0x00000017ff0c7819 */ /* 0x000fe20000011608 */
[----:B------:R-:W-:Y:S01]  /*0290*/  IMAD.SHL.U32 R4, R8, 0x100, RZ ;  /* 0x0000010008047824 */ /* 0x000fe200078e00ff */
[----:B------:R-:W-:Y:S01]  /*02a0*/  MOV R2, RZ ;  /* 0x000000ff00027202 */ /* 0x000fe20000000f00 */
[----:B------:R-:W-:Y:S01]  /*02b0*/  IMAD.MOV.U32 R14, RZ, RZ, -0x1 ;  /* 0xffffffffff0e7424 */ /* 0x000fe200078e00ff */
[----:B------:R-:W-:Y:S01]  /*02c0*/  LOP3.LUT R0, R12, 0xe0, RZ, 0xc0, !PT ;  /* 0x000000e00c007812 */ /* 0x000fe200078ec0ff */
[----:B------:R-:W-:Y:S01]  /*02d0*/  IMAD.MOV.U32 R3, RZ, RZ, R1 ;  /* 0x000000ffff037224 */ /* 0x000fe200078e0001 */
[----:B------:R-:W-:Y:S01]  /*02e0*/  LOP3.LUT R13, R4, 0x80000000, RZ, 0xfc, !PT ;  /* 0x80000000040d7812 */ /* 0x000fe200078efcff */
[----:B------:R-:W-:Y:S01]  /*02f0*/  UMOV UR6, 32@lo(__cudart_i2opi_f) ;  /* 0x0000000000067882 */ /* 0x000fe20000000000 */
[----:B------:R-:W-:Y:S01]  /*0300*/  IADD3 R0, R0, -0x80, RZ ;  /* 0xffffff8000007810 */ /* 0x000fe20007ffe0ff */
[----:B------:R-:W-:-:S03]  /*0310*/  UMOV UR7, 32@hi(__cudart_i2opi_f) ;  /* 0x0000000000077882 */ /* 0x000fc60000000000 */
[----:B------:R-:W-:-:S02]  /*0320*/  SHF.R.U32.HI R0, RZ, 0x5, R0 ;  /* 0x00000005ff007819 */ /* 0x000fc40000011600 */
.L_x_2:
[----:B------:R-:W-:Y:S02]  /*0330*/  IMAD.U32 R6, RZ, RZ, UR6 ;  /* 0x00000006ff067e24 */ /* 0x000fe4000f8e00ff */
[----:B------:R-:W-:-:S05]  /*0340*/  IMAD.U32 R7, RZ, RZ, UR7 ;  /* 0x00000007ff077e24 */ /* 0x000fca000f8e00ff */
[----:B------:R-:W2:Y:S01]  /*0350*/  LDG.E.CONSTANT R6, [R6.64] ;  /* 0x0000000406067981 */ /* 0x000ea2000c1e9900 */
[----:B------:R-:W-:Y:S01]  /*0360*/  IADD3 R14, R14, 0x1, RZ ;  /* 0x000000010e0e7810 */ /* 0x000fe20007ffe0ff */
[----:B------:R-:W-:Y:S01]  /*0370*/  IMAD.MOV.U32 R4, RZ, RZ, R2 ;  /* 0x000000ffff047224 */ /* 0x000fe200078e0002 */
[----:B------:R-:W-:Y:S01]  /*0380*/  UIADD3 UR6, UP0, UR6, 0x4, URZ ;  /* 0x0000000406067890 */ /* 0x000fe2000ff1e03f */
[----:B------:R-:W-:Y:S01]  /*0390*/  IMAD.MOV.U32 R5, RZ, RZ, RZ ;  /* 0x000000ffff057224 */ /* 0x000fe200078e00ff */
[----:B------:R-:W-:Y:S02]  /*03a0*/  ISETP.GE.U32.AND P0, PT, R14, 0x5, PT ;  /* 0x000000050e00780c */ /* 0x000fe40003f06070 */
[----:B------:R-:W-:Y:S01]  /*03b0*/  UIADD3.X UR7, URZ, UR7, URZ, UP0, !UPT ;  /* 0x000000073f077290 */ /* 0x000fe200087fe43f */
[----:B--2---:R-:W-:-:S05]  /*03c0*/  IMAD.WIDE.U32 R4, R13, R6, R4 ;  /* 0x000000060d047225 */ /* 0x004fca00078e0004 */
[----:B------:R0:W-:Y:S01]  /*03d0*/  STL [R3], R4 ;  /* 0x0000000403007387 */ /* 0x0001e20000100800 */
[----:B------:R-:W-:Y:S02]  /*03e0*/  MOV R2, R5 ;  /* 0x0000000500027202 */ /* 0x000fe40000000f00 */
[----:B0-----:R-:W-:Y:S02]  /*03f0*/  IADD3 R3, R3, 0x4, RZ ;  /* 0x0000000403037810 */ /* 0x001fe40007ffe0ff */
[----:B------:R-:W-:Y:S05]  /*0400*/  @!P0 BRA `(.L_x_2) ;  /* 0xffffff2000008947 */ /* 0x000fea000383ffff */
[----:B------:R-:W-:Y:S01]  /*0410*/  LOP3.LUT P0, R12, R12, 0x1f, RZ, 0xc0, !PT ;  /* 0x0000001f0c0c7812 */ /* 0x000fe2000780c0ff */
[----:B------:R-:W-:Y:S01]  /*0420*/  IMAD R13, R0, -0x4, R1 ;  /* 0xfffffffc000d7824 */ /* 0x000fe200078e0201 */
[----:B------:R0:W-:Y:S04]  /*0430*/  STL [R1+0x18], R2 ;  /* 0x0000180201007387 */ /* 0x0001e80000100800 */
[----:B------:R-:W2:Y:S04]  /*0440*/  LDL R0, [R13+0x18] ;  /* 0x000018000d007983 */ /* 0x000ea80000100800 */
[----:B------:R-:W3:Y:S04]  /*0450*/  LDL R3, [R13+0x14] ;  /* 0x000014000d037983 */ /* 0x000ee80000100800 */
[----:B------:R-:W4:Y:S01]  /*0460*/  @P0 LDL R7, [R13+0x10] ;  /* 0x000010000d070983 */ /* 0x000f220000100800 */
[----:B------:R-:W-:-:S02]  /*0470*/  @P0 IADD3 R4, -R12, 0x20, RZ ;  /* 0x000000200c040810 */ /* 0x000fc40007ffe1ff */
[----:B--2---:R-:W-:Y:S02]  /*0480*/  @P0 SHF.L.U32 R5, R0, R12, RZ ;  /* 0x0000000c00050219 */ /* 0x004fe400000006ff */
[-C--:B---3--:R-:W-:Y:S02]  /*0490*/  @P0 SHF.R.U32.HI R6, RZ, R4.reuse, R3 ;  /* 0x00000004ff060219 */ /* 0x088fe40000011603 */
[----:B----4-:R-:W-:-:S03]  /*04a0*/  @P0 SHF.R.U32.HI R7, RZ, R4, R7 ;  /* 0x00000004ff070219 */ /* 0x010fc60000011607 */
[----:B------:R-:W-:Y:S01]  /*04b0*/  @P0 IMAD.IADD R0, R5, 0x1, R6 ;  /* 0x0000000105000824 */ /* 0x000fe200078e0206 */
[----:B------:R-:W-:-:S04]  /*04c0*/  @P0 SHF.L.U32 R4, R3, R12, RZ ;  /* 0x0000000c03040219 */ /* 0x000fc800000006ff */
[--C-:B0-----:R-:W-:Y:S01]  /*04d0*/  SHF.R.S32.HI R2, RZ, 0x1d, R0.reuse ;  /* 0x0000001dff027819 */ /* 0x101fe20000011400 */
[----:B------:R-:W-:Y:S01]  /*04e0*/  @P0 IMAD.IADD R3, R4, 0x1, R7 ;  /* 0x0000000104030824 */ /* 0x000fe200078e0207 */
[--C-:B------:R-:W-:Y:S02]  /*04f0*/  SHF.R.U32.HI R13, RZ, 0x1d, R0.reuse ;  /* 0x0000001dff0d7819 */ /* 0x100fe40000011600 */
[----:B------:R-:W-:Y:S01]  /*0500*/  SGXT R2, R2, 0x1 ;  /* 0x000000010202781a */ /* 0x000fe20000000200 */
[C---:B------:R-:W-:Y:S01]  /*0510*/  IMAD.SHL.U32 R4, R3.reuse, 0x4, RZ ;  /* 0x0000000403047824 */ /* 0x040fe200078e00ff */
[----:B------:R-:W-:Y:S02]  /*0520*/  SHF.L.U32.HI R7, R3, 0x2, R0 ;  /* 0x0000000203077819 */ /* 0x000fe40000010600 */
[----:B------:R-:W-:Y:S02]  /*0530*/  ISETP.GE.AND P0, PT, R8, RZ, PT ;  /* 0x000000ff0800720c */ /* 0x000fe40003f06270 */
[----:B------:R-:W-:-:S02]  /*0540*/  LOP3.LUT R4, R2, R4, RZ, 0x3c, !PT ;  /* 0x0000000402047212 */ /* 0x000fc400078e3cff */
[----:B------:R-:W-:Y:S02]  /*0550*/  LOP3.LUT R5, R2, R7, RZ, 0x3c, !PT ;  /* 0x0000000702057212 */ /* 0x000fe400078e3cff */
[----:B------:R-:W-:Y:S02]  /*0560*/  SGXT.U32 R13, R13, 0x1 ;  /* 0x000000010d0d781a */ /* 0x000fe40000000000 */
[----:B------:R-:W0:Y:S01]  /*0570*/  I2F.F64.S64 R2, R4 ;  /* 0x0000000400027312 */ /* 0x000e220000301c00 */
[----:B------:R-:W-:Y:S02]  /*0580*/  LOP3.LUT R7, R7, R8, RZ, 0x3c, !PT ;  /* 0x0000000807077212 */ /* 0x000fe400078e3cff */
[----:B------:R-:W-:Y:S02]  /*0590*/  LEA.HI R13, R0, R13, RZ, 0x2 ;  /* 0x0000000d000d7211 */ /* 0x000fe400078f10ff */
[----:B------:R-:W-:-:S03]  /*05a0*/  ISETP.GE.AND P1, PT, R7, RZ, PT ;  /* 0x000000ff0700720c */ /* 0x000fc60003f26270 */
[----:B------:R-:W-:-:S04]  /*05b0*/  IMAD.MOV R0, RZ, RZ, -R13 ;  /* 0x000000ffff007224 */ /* 0x000fc800078e0a0d */
[----:B------:R-:W-:Y:S01]  /*05c0*/  @!P0 IMAD.MOV.U32 R13, RZ, RZ, R0 ;  /* 0x000000ffff0d8224 */ /* 0x000fe200078e0000 */
[----:B0-----:R-:W0:-:S10]  /*05d0*/  DMUL R2, R2, c[0x2][0x0] ;  /* 0x0080000002027a28 */ /* 0x001e140000000000 */
[----:B0-----:R-:W0:Y:S02]  /*05e0*/  F2F.F32.F64 R2, R2 ;  /* 0x0000000200027310 */ /* 0x001e240000301000 */
[----:B0-----:R-:W-:-:S06]  /*05f0*/  FSEL R4, -R2, R2, !P1 ;  /* 0x0000000202047208 */ /* 0x001fcc0004800100 */
.L_x_1:
[----:B------:R-:W-:Y:S05]  /*0600*/  BSYNC B0 ;  /* 0x0000000000007941 */ /* 0x000fea0003800000 */
.L_x_0:
[----:B------:R-:W-:Y:S01]  /*0610*/  FSETP.GEU.AND P0, PT, R9, -126, PT ;  /* 0xc2fc00000900780b */ /* 0x000fe20003f0e000 */
[----:B------:R-:W-:Y:S01]  /*0620*/  FMUL.FTZ R8, R4, R4 ;  /* 0x0000000404087220 */ /* 0x000fe20000410000 */
[C---:B------:R-:W-:Y:S01]  /*0630*/  LOP3.LUT R0, R13.reuse, 0x1, RZ, 0xc0, !PT ;  /* 0x000000010d007812 */ /* 0x040fe200078ec0ff */
[----:B------:R-:W-:Y:S01]  /*0640*/  IMAD.MOV.U32 R2, RZ, RZ, -0x46b2bead ;  /* 0xb94d4153ff027424 */ /* 0x000fe200078e00ff */
[----:B------:R-:W-:Y:S01]  /*0650*/  MOV R3, 0x3c0885e4 ;  /* 0x3c0885e400037802 */ /* 0x000fe20000000f00 */
[----:B------:R-:W-:Y:S01]  /*0660*/  BSSY B0, `(.L_x_3) ;  /* 0x0000056000007945 */ /* 0x000fe20003800000 */
[----:B------:R-:W-:-:S07]  /*0670*/  LOP3.LUT P1, RZ, R13, 0x2, RZ, 0xc0, !PT ;  /* 0x000000020dff7812 */ /* 0x000fce000782c0ff */
[----:B------:R-:W-:-:S04]  /*0680*/  @!P0 FMUL R9, R9, 0.5 ;  /* 0x3f00000009098820 */ /* 0x000fc80000400000 */
[----:B------:R-:W0:Y:S02]  /*0690*/  MUFU.EX2 R12, R9 ;  /* 0x00000009000c7308 */ /* 0x000e240000000800 */
[----:B0-----:R-:W-:Y:S01]  /*06a0*/  @!P0 FMUL R12, R12, R12 ;  /* 0x0000000c0c0c8220 */ /* 0x001fe20000400000 */
[----:B------:R-:W-:-:S03]  /*06b0*/  ISETP.NE.U32.AND P0, PT, R0, 0x1, PT ;  /* 0x000000010000780c */ /* 0x000fc60003f05070 */
[----:B------:R-:W-:-:S04]  /*06c0*/  FMUL R12, R11, R12 ;  /* 0x0000000c0b0c7220 */ /* 0x000fc80000400000 */
[C---:B------:R-:W-:Y:S01]  /*06d0*/  FMUL R0, R12.reuse, 0.63661974668502807617 ;  /* 0x3f22f9830c007820 */ /* 0x040fe20000400000 */
[----:B------:R-:W-:-:S05]  /*06e0*/  FADD.FTZ R9, |R12|, -RZ ;  /* 0x800000ff0c097221 */ /* 0x000fca0000010200 */
[----:B------:R-:W0:Y:S01]  /*06f0*/  F2I.FTZ.NTZ R0, R0 ;  /* 0x0000000000007305 */ /* 0x000e220000213100 */
[----:B------:R-:W-:Y:S02]  /*0700*/  @!P0 IMAD.MOV.U32 R5, RZ, RZ, 0x37cbac00 ;  /* 0x37cbac00ff058424 */ /* 0x000fe400078e00ff */
[----:B------:R-:W-:Y:S02]  /*0710*/  @!P0 IMAD.MOV.U32 R3, RZ, RZ, 0x3d2aaabb ;  /* 0x3d2aaabbff038424 */ /* 0x000fe400078e00ff */
[C---:B------:R-:W-:Y:S01]  /*0720*/  @!P0 FFMA.FTZ R2, R8.reuse, R5, -0.0013887860113754868507 ;  /* 0xbab607ed08028423 */ /* 0x040fe20000010005 */
[----:B------:R-:W-:Y:S02]  /*0730*/  IMAD.MOV.U32 R5, RZ, RZ, -0x41d55558 ;  /* 0xbe2aaaa8ff057424 */ /* 0x000fe400078e00ff */
[----:B------:R-:W-:Y:S01]  /*0740*/  @!P0 IMAD.MOV.U32 R5, RZ, RZ, -0x41000001 ;  /* 0xbeffffffff058424 */ /* 0x000fe200078e00ff */
[----:B------:R-:W-:Y:S01]  /*0750*/  FFMA.FTZ R6, R8, R2, R3 ;  /* 0x0000000208067223 */ /* 0x000fe20000010003 */
[----:B------:R-:W-:-:S02]  /*0760*/  FSEL R2, R4, 1, P0 ;  /* 0x3f80000004027808 */ /* 0x000fc40000000000 */
[----:B------:R-:W-:Y:S01]  /*0770*/  FSETP.GE.AND P0, PT, R9, 105615, PT ;  /* 0x47ce47800900780b */ /* 0x000fe20003f06000 */
[C---:B------:R-:W-:Y:S02]  /*0780*/  FFMA.FTZ R5, R8.reuse, R6, R5 ;  /* 0x0000000608057223 */ /* 0x040fe40000010005 */
[----:B------:R-:W-:Y:S01]  /*0790*/  FFMA.FTZ R7, R8, R2, RZ ;  /* 0x0000000208077223 */ /* 0x000fe200000100ff */
[----:B0-----:R-:W-:-:S03]  /*07a0*/  I2FP.F32.S32 R3, R0 ;  /* 0x0000000000037245 */ /* 0x001fc60000201400 */
[----:B------:R-:W-:Y:S02]  /*07b0*/  FFMA.FTZ R2, R7, R5, R2 ;  /* 0x0000000507027223 */ /* 0x000fe40000010002 */
[C---:B------:R-:W-:Y:S02]  /*07c0*/  FFMA.FTZ R4, R3.reuse, -1.5707962512969970703, R12 ;  /* 0xbfc90fda03047823 */ /* 0x040fe4000001000c */
[----:B------:R-:W-:Y:S02]  /*07d0*/  @P1 FFMA.FTZ R2, R2, -1, RZ ;  /* 0xbf80000002021823 */ /* 0x000fe400000100ff */
        /* <DEDUP_REMOVED lines=18> */
.L_x_5:
[----:B------:R-:W-:Y:S02]  /*0900*/  IMAD.U32 R8, RZ, RZ, UR6 ;  /* 0x00000006ff087e24 */ /* 0x000fe4000f8e00ff */
[----:B------:R-:W-:-:S05]  /*0910*/  IMAD.U32 R9, RZ, RZ, UR7 ;  /* 0x00000007ff097e24 */ /* 0x000fca000f8e00ff */
[----:B------:R-:W2:Y:S01]  /*0920*/  LDG.E.CONSTANT R6, [R8.64] ;  /* 0x0000000408067981 */ /* 0x000ea2000c1e9900 */
[----:B------:R-:W-:Y:S01]  /*0930*/  IADD3 R14, R14, 0x1, RZ ;  /* 0x000000010e0e7810 */ /* 0x000fe20007ffe0ff */
[----:B------:R-:W-:Y:S01]  /*0940*/  IMAD.MOV.U32 R5, RZ, RZ, RZ ;  /* 0x000000ffff057224 */ /* 0x000fe200078e00ff */
[----:B------:R-:W-:Y:S02]  /*0950*/  UIADD3 UR6, UP0, UR6, 0x4, URZ ;  /* 0x0000000406067890 */ /* 0x000fe4000ff1e03f */
[----:B------:R-:W-:Y:S02]  /*0960*/  ISETP.GE.U32.AND P0, PT, R14, 0x5, PT ;  /* 0x000000050e00780c */ /* 0x000fe40003f06070 */
[----:B------:R-:W-:Y:S01]  /*0970*/  UIADD3.X UR7, URZ, UR7, URZ, UP0, !UPT ;  /* 0x000000073f077290 */ /* 0x000fe200087fe43f */
[----:B--2---:R-:W-:-:S04]  /*0980*/  IMAD.WIDE.U32 R6, R15, R6, R4 ;  /* 0x000000060f067225 */ /* 0x004fc800078e0004 */
[----:B------:R-:W-:Y:S01]  /*0990*/  IMAD.MOV.U32 R4, RZ, RZ, R7 ;  /* 0x000000ffff047224 */ /* 0x000fe200078e0007 */
[----:B------:R0:W-:Y:S02]  /*09a0*/  STL [R3], R6 ;  /* 0x0000000603007387 */ /* 0x0001e40000100800 */
[----:B0-----:R-:W-:-:S03]  /*09b0*/  IADD3 R3, R3, 0x4, RZ ;  /* 0x0000000403037810 */ /* 0x001fc60007ffe0ff */
        /* <DEDUP_REMOVED lines=8> */
[-C--:B--2---:R-:W-:Y:S02]  /*0a40*/  @P0 SHF.L.U32 R5, R0, R13.reuse, RZ ;  /* 0x0000000d00050219 */ /* 0x084fe400000006ff */
[-C--:B---3--:R-:W-:Y:S02]  /*0a50*/  @P0 SHF.R.U32.HI R8, RZ, R6.reuse, R3 ;  /* 0x00000006ff080219 */ /* 0x088fe40000011603 */
[----:B----4-:R-:W-:Y:S02]  /*0a60*/  @P0 SHF.R.U32.HI R7, RZ, R6, R7 ;  /* 0x00000006ff070219 */ /* 0x010fe40000011607 */
[----:B------:R-:W-:Y:S02]  /*0a70*/  @P0 SHF.L.U32 R6, R3, R13, RZ ;  /* 0x0000000d03060219 */ /* 0x000fe400000006ff */
[----:B------:R-:W-:-:S03]  /*0a80*/  @P0 IADD3 R0, R5, R8, RZ ;  /* 0x0000000805000210 */ /* 0x000fc60007ffe0ff */
[----:B------:R-:W-:Y:S01]  /*0a90*/  @P0 IMAD.IADD R3, R6, 0x1, R7 ;  /* 0x0000000106030824 */ /* 0x000fe200078e0207 */
[--C-:B0-----:R-:W-:Y:S02]  /*0aa0*/  SHF.R.S32.HI R4, RZ, 0x1d, R0.reuse ;  /* 0x0000001dff047819 */ /* 0x101fe40000011400 */
[--C-:B------:R-:W-:Y:S01]  /*0ab0*/  SHF.R.U32.HI R9, RZ, 0x1d, R0.reuse ;  /* 0x0000001dff097819 */ /* 0x100fe20000011600 */
[C---:B------:R-:W-:Y:S01]  /*0ac0*/  IMAD.SHL.U32 R6, R3.reuse, 0x4, RZ ;  /* 0x0000000403067824 */ /* 0x040fe200078e00ff */
[----:B------:R-:W-:Y:S02]  /*0ad0*/  SGXT R4, R4, 0x1 ;  /* 0x000000010404781a */ /* 0x000fe40000000200 */
[----:B------:R-:W-:Y:S02]  /*0ae0*/  SHF.L.U32.HI R3, R3, 0x2, R0 ;  /* 0x0000000203037819 */ /* 0x000fe40000010600 */
[C---:B------:R-:W-:Y:S02]  /*0af0*/  LOP3.LUT R6, R4.reuse, R6, RZ, 0x3c, !PT ;  /* 0x0000000604067212 */ /* 0x040fe400078e3cff */
[----:B------:R-:W-:-:S02]  /*0b00*/  LOP3.LUT R7, R4, R3, RZ, 0x3c, !PT ;  /* 0x0000000304077212 */ /* 0x000fc400078e3cff */
[----:B------:R-:W-:Y:S02]  /*0b10*/  ISETP.GE.AND P0, PT, R12, RZ, PT ;  /* 0x000000ff0c00720c */ /* 0x000fe40003f06270 */
[----:B------:R-:W0:Y:S01]  /*0b20*/  I2F.F64.S64 R4, R6 ;  /* 0x0000000600047312 */ /* 0x000e220000301c00 */
[----:B------:R-:W-:Y:S02]  /*0b30*/  SGXT.U32 R9, R9, 0x1 ;  /* 0x000000010909781a */ /* 0x000fe40000000000 */
        /* <DEDUP_REMOVED lines=8> */
.L_x_4:
[----:B------:R-:W-:Y:S05]  /*0bc0*/  BSYNC B0 ;  /* 0x0000000000007941 */ /* 0x000fea0003800000 */
.L_x_3:
[----:B------:R-:W-:Y:S01]  /*0bd0*/  IADD3 R4, R10, -0xa0, RZ ;  /* 0xffffff600a047810 */ /* 0x000fe20007ffe0ff */
[----:B------:R-:W-:Y:S01]  /*0be0*/  FMUL.FTZ R14, R3, R3 ;  /* 0x00000003030e7220 */ /* 0x000fe20000410000 */
[----:B------:R-:W-:Y:S01]  /*0bf0*/  IMAD.MOV.U32 R5, RZ, RZ, -0x46b2bead ;  /* 0xb94d4153ff057424 */ /* 0x000fe200078e00ff */
[----:B------:R-:W-:Y:S01]  /*0c00*/  LOP3.LUT P1, RZ, R0, 0x2, RZ, 0xc0, !PT ;  /* 0x0000000200ff7812 */ /* 0x000fe2000782c0ff */
[----:B------:R-:W-:Y:S01]  /*0c10*/  IMAD.MOV.U32 R6, RZ, RZ, 0x3c0885e4 ;  /* 0x3c0885e4ff067424 */ /* 0x000fe200078e00ff */
[----:B------:R-:W-:Y:S01]  /*0c20*/  I2FP.F32.S32 R4, R4 ;  /* 0x0000000400047245 */ /* 0x000fe20000201400 */
[----:B------:R-:W-:Y:S04]  /*0c30*/  BSSY B0, `(.L_x_6) ;  /* 0x0000060000007945 */ /* 0x000fe80003800000 */
[----:B------:R-:W-:-:S04]  /*0c40*/  FMUL R4, R4, -9.2103404998779296875 ;  /* 0xc1135d8e04047820 */ /* 0x000fc80000400000 */
[----:B------:R-:W-:-:S04]  /*0c50*/  FMUL R4, R4, 0.0062500000931322574615 ;  /* 0x3bcccccd04047820 */ /* 0x000fc80000400000 */
[----:B------:R-:W-:Y:S01]  /*0c60*/  FMUL R7, R4, 1.4426950216293334961 ;  /* 0x3fb8aa3b04077820 */ /* 0x000fe20000400000 */
[----:B------:R-:W-:Y:S02]  /*0c70*/  LOP3.LUT R4, R0, 0x1, RZ, 0xc0, !PT ;  /* 0x0000000100047812 */ /* 0x000fe400078ec0ff */
[----:B------:R-:W-:Y:S02]  /*0c80*/  IADD3 R0, R10, -0x9f, RZ ;  /* 0xffffff610a007810 */ /* 0x000fe40007ffe0ff */
[----:B------:R-:W-:Y:S02]  /*0c90*/  FSETP.GEU.AND P0, PT, R7, -126, PT ;  /* 0xc2fc00000700780b */ /* 0x000fe40003f0e000 */
[----:B------:R-:W-:-:S05]  /*0ca0*/  I2FP.F32.S32 R0, R0 ;  /* 0x0000000000007245 */ /* 0x000fca0000201400 */
[----:B------:R-:W-:-:S04]  /*0cb0*/  FMUL R0, R0, -9.2103404998779296875 ;  /* 0xc1135d8e00007820 */ /* 0x000fc80000400000 */
[----:B------:R-:W-:Y:S02]  /*0cc0*/  FMUL R0, R0, 0.0062500000931322574615 ;  /* 0x3bcccccd00007820 */ /* 0x000fe40000400000 */
[----:B------:R-:W-:Y:S02]  /*0cd0*/  @!P0 FMUL R7, R7, 0.5 ;  /* 0x3f00000007078820 */ /* 0x000fe40000400000 */
[----:B------:R-:W-:Y:S02]  /*0ce0*/  FMUL R13, R0, 1.4426950216293334961 ;  /* 0x3fb8aa3b000d7820 */ /* 0x000fe40000400000 */
[----:B------:R0:W1:Y:S02]  /*0cf0*/  MUFU.EX2 R12, R7 ;  /* 0x00000007000c7308 */ /* 0x0000640000000800 */
[----:B0-----:R-:W-:Y:S01]  /*0d00*/  IMAD.MOV.U32 R7, RZ, RZ, -0x41d55558 ;  /* 0xbe2aaaa8ff077424 */ /* 0x001fe200078e00ff */
[----:B-1----:R-:W-:Y:S01]  /*0d10*/  @!P0 FMUL R12, R12, R12 ;  /* 0x0000000c0c0c8220 */ /* 0x002fe20000400000 */
[----:B------:R-:W-:-:S03]  /*0d20*/  ISETP.NE.U32.AND P0, PT, R4, 0x1, PT ;  /* 0x000000010400780c */ /* 0x000fc60003f05070 */
[----:B------:R-:W-:Y:S01]  /*0d30*/  FMUL R12, R11, R12 ;  /* 0x0000000c0b0c7220 */ /* 0x000fe20000400000 */
[----:B------:R-:W-:-:S03]  /*0d40*/  FSEL R3, R3, 1, P0 ;  /* 0x3f80000003037808 */ /* 0x000fc60000000000 */
[----:B------:R-:W-:-:S06]  /*0d50*/  FMUL R4, R12, 0.63661974668502807617 ;  /* 0x3f22f9830c047820 */ /* 0x000fcc0000400000 */
[----:B------:R-:W0:Y:S01]  /*0d60*/  F2I.FTZ.NTZ R4, R4 ;  /* 0x0000000400047305 */ /* 0x000e220000213100 */
[----:B------:R-:W-:Y:S01]  /*0d70*/  @!P0 MOV R9, 0x37cbac00 ;  /* 0x37cbac0000098802 */ /* 0x000fe20000000f00 */
[----:B------:R-:W-:Y:S02]  /*0d80*/  @!P0 IMAD.MOV.U32 R6, RZ, RZ, 0x3d2aaabb ;  /* 0x3d2aaabbff068424 */ /* 0x000fe400078e00ff */
[----:B------:R-:W-:Y:S02]  /*0d90*/  @!P0 IMAD.MOV.U32 R7, RZ, RZ, -0x41000001 ;  /* 0xbeffffffff078424 */ /* 0x000fe400078e00ff */
[----:B------:R-:W-:Y:S01]  /*0da0*/  @!P0 FFMA.FTZ R5, R14, R9, -0.0013887860113754868507 ;  /* 0xbab607ed0e058423 */ /* 0x000fe20000010009 */
[----:B------:R-:W-:-:S03]  /*0db0*/  FADD.FTZ R9, |R12|, -RZ ;  /* 0x800000ff0c097221 */ /* 0x000fc60000010200 */
[C---:B------:R-:W-:Y:S02]  /*0dc0*/  FFMA.FTZ R6, R14.reuse, R5, R6 ;  /* 0x000000050e067223 */ /* 0x040fe40000010006 */
[----:B------:R-:W-:Y:S02]  /*0dd0*/  FSETP.GE.AND P0, PT, R9, 105615, PT ;  /* 0x47ce47800900780b */ /* 0x000fe40003f06000 */
[C---:B------:R-:W-:Y:S01]  /*0de0*/  FFMA.FTZ R6, R14.reuse, R6, R7 ;  /* 0x000000060e067223 */ /* 0x040fe20000010007 */
[----:B------:R-:W-:Y:S01]  /*0df0*/  FFMA.FTZ R14, R14, R3, RZ ;  /* 0x000000030e0e7223 */ /* 0x000fe200000100ff */
[----:B0-----:R-:W-:-:S03]  /*0e00*/  I2FP.F32.S32 R5, R4 ;  /* 0x0000000400057245 */ /* 0x001fc60000201400 */
[----:B------:R-:W-:Y:S02]  /*0e10*/  FFMA.FTZ R3, R14, R6, R3 ;  /* 0x000000060e037223 */ /* 0x000fe40000010003 */
[----:B------:R-:W-:Y:S02]  /*0e20*/  FFMA.FTZ R8, R5, -1.5707962512969970703, R12 ;  /* 0xbfc90fda05087823 */ /* 0x000fe4000001000c */
        /* <DEDUP_REMOVED lines=10> */
[----:B------:R-:W-:Y:S01]  /*0ed0*/  MOV R16, 0xffffffff ;  /* 0xffffffff00107802 */ /* 0x000fe20000000f00 */
[----:B------:R-:W-:Y:S01]  /*0ee0*/  IMAD.MOV.U32 R4, RZ, RZ, RZ ;  /* 0x000000ffff047224 */ /* 0x000fe200078e00ff */
[----:B------:R-:W-:Y:S01]  /*0ef0*/  LOP3.LUT R0, R14, 0xe0, RZ, 0xc0, !PT ;  /* 0x000000e00e007812 */ /* 0x000fe200078ec0ff */
[----:B------:R-:W-:Y:S01]  /*0f00*/  IMAD.MOV.U32 R5, RZ, RZ, R1 ;  /* 0x000000ffff057224 */ /* 0x000fe200078e0001 */
[----:B------:R-:W-:Y:S01]  /*0f10*/  LOP3.LUT R15, R6, 0x80000000, RZ, 0xfc, !PT ;  /* 0x80000000060f7812 */ /* 0x000fe200078efcff */
[----:B------:R-:W-:Y:S01]  /*0f20*/  UMOV UR6, 32@lo(__cudart_i2opi_f) ;  /* 0x0000000000067882 */ /* 0x000fe20000000000 */
[----:B------:R-:W-:Y:S01]  /*0f30*/  IADD3 R0, R0, -0x80, RZ ;  /* 0xffffff8000007810 */ /* 0x000fe20007ffe0ff */
[----:B------:R-:W-:-:S03]  /*0f40*/  UMOV UR7, 32@hi(__cudart_i2opi_f) ;  /* 0x0000000000077882 */ /* 0x000fc60000000000 */
[----:B------:R-:W-:-:S02]  /*0f50*/  SHF.R.U32.HI R0, RZ, 0x5, R0 ;  /* 0x00000005ff007819 */ /* 0x000fc40000011600 */
.L_x_8:
        /* <DEDUP_REMOVED lines=23> */
[----:B----4-:R-:W-:Y:S02]  /*10d0*/  @P0 SHF.R.U32.HI R9, RZ, R6, R9 ;  /* 0x00000006ff090219 */ /* 0x010fe40000011609 */
[----:B------:R-:W-:Y:S02]  /*10e0*/  @P0 SHF.L.U32 R6, R5, R14, RZ ;  /* 0x0000000e05060219 */ /* 0x000fe400000006ff */
[----:B------:R-:W-:-:S03]  /*10f0*/  @P0 IADD3 R0, R7, R8, RZ ;  /* 0x0000000807000210 */ /* 0x000fc60007ffe0ff */
[----:B------:R-:W-:Y:S01]  /*1100*/  @P0 IMAD.IADD R5, R6, 0x1, R9 ;  /* 0x0000000106050824 */ /* 0x000fe200078e0209 */
[--C-:B0-----:R-:W-:Y:S02]  /*1110*/  SHF.R.S32.HI R4, RZ, 0x1d, R0.reuse ;  /* 0x0000001dff047819 */ /* 0x101fe40000011400 */
[----:B------:R-:W-:Y:S01]  /*1120*/  ISETP.GE.AND P0, PT, R12, RZ, PT ;  /* 0x000000ff0c00720c */ /* 0x000fe20003f06270 */
[C---:B------:R-:W-:Y:S01]  /*1130*/  IMAD.SHL.U32 R8, R5.reuse, 0x4, RZ ;  /* 0x0000000405087824 */ /* 0x040fe200078e00ff */
[----:B------:R-:W-:Y:S02]  /*1140*/  SGXT R4, R4, 0x1 ;  /* 0x000000010404781a */ /* 0x000fe40000000200 */
[----:B------:R-:W-:Y:S02]  /*1150*/  SHF.L.U32.HI R15, R5, 0x2, R0 ;  /* 0x00000002050f7819 */ /* 0x000fe40000010600 */
[C---:B------:R-:W-:Y:S02]  /*1160*/  LOP3.LUT R8, R4.reuse, R8, RZ, 0x3c, !PT ;  /* 0x0000000804087212 */ /* 0x040fe400078e3cff */
[----:B------:R-:W-:-:S02]  /*1170*/  LOP3.LUT R9, R4, R15, RZ, 0x3c, !PT ;  /* 0x0000000f04097212 */ /* 0x000fc400078e3cff */
[----:B------:R-:W-:Y:S02]  /*1180*/  LOP3.LUT R12, R15, R12, RZ, 0x3c, !PT ;  /* 0x0000000c0f0c7212 */ /* 0x000fe400078e3cff */
[----:B------:R-:W0:Y:S02]  /*1190*/  I2F.F64.S64 R4, R8 ;  /* 0x0000000800047312 */ /* 0x000e240000301c00 */
[----:B------:R-:W-:Y:S01]  /*11a0*/  ISETP.GE.AND P1, PT, R12, RZ, PT ;  /* 0x000000ff0c00720c */ /* 0x000fe20003f26270 */
[----:B0-----:R0:W1:Y:S02]  /*11b0*/  DMUL R6, R4, c[0x2][0x0] ;  /* 0x0080000004067a28 */ /* 0x0010640000000000 */
[----:B0-----:R-:W-:-:S04]  /*11c0*/  SHF.R.U32.HI R5, RZ, 0x1d, R0 ;  /* 0x0000001dff057819 */ /* 0x001fc80000011600 */
[----:B------:R-:W-:-:S04]  /*11d0*/  SGXT.U32 R5, R5, 0x1 ;  /* 0x000000010505781a */ /* 0x000fc80000000000 */
[----:B-1----:R-:W0:Y:S01]  /*11e0*/  F2F.F32.F64 R6, R6 ;  /* 0x0000000600067310 */ /* 0x002e220000301000 */
[----:B------:R-:W-:-:S05]  /*11f0*/  LEA.HI R4, R0, R5, RZ, 0x2 ;  /* 0x0000000500047211 */ /* 0x000fca00078f10ff */
[----:B------:R-:W-:-:S04]  /*1200*/  IMAD.MOV R0, RZ, RZ, -R4 ;  /* 0x000000ffff007224 */ /* 0x000fc800078e0a04 */
[----:B------:R-:W-:Y:S01]  /*1210*/  @!P0 IMAD.MOV.U32 R4, RZ, RZ, R0 ;  /* 0x000000ffff048224 */ /* 0x000fe200078e0000 */
[----:B0-----:R-:W-:-:S02]  /*1220*/  FSEL R5, -R6, R6, !P1 ;  /* 0x0000000606057208 */ /* 0x001fc40004800100 */
.L_x_7:
[----:B------:R-:W-:Y:S05]  /*1230*/  BSYNC B0 ;  /* 0x0000000000007941 */ /* 0x000fea0003800000 */
.L_x_6:
[----:B------:R-:W-:Y:S01]  /*1240*/  FSETP.GEU.AND P0, PT, R13, -126, PT ;  /* 0xc2fc00000d00780b */ /* 0x000fe20003f0e000 */
[----:B------:R-:W-:Y:S01]  /*1250*/  FMUL.FTZ R9, R5, R5 ;  /* 0x0000000505097220 */ /* 0x000fe20000410000 */
[C---:B------:R-:W-:Y:S01]  /*1260*/  LOP3.LUT R6, R4.reuse, 0x1, RZ, 0xc0, !PT ;  /* 0x0000000104067812 */ /* 0x040fe200078ec0ff */
[----:B------:R-:W-:Y:S01]  /*1270*/  IMAD.MOV.U32 R7, RZ, RZ, 0x3c0885e4 ;  /* 0x3c0885e4ff077424 */ /* 0x000fe200078e00ff */
[----:B------:R-:W-:Y:S01]  /*1280*/  IADD3 R8, R4, 0x1, RZ ;  /* 0x0000000104087810 */ /* 0x000fe20007ffe0ff */
[----:B------:R-:W-:Y:S01]  /*1290*/  IMAD.MOV.U32 R4, RZ, RZ, -0x41d55558 ;  /* 0xbe2aaaa8ff047424 */ /* 0x000fe200078e00ff */
[----:B------:R-:W-:Y:S02]  /*12a0*/  BSSY B0, `(.L_x_9) ;  /* 0x0000056000007945 */ /* 0x000fe40003800000 */
[----:B------:R-:W-:-:S05]  /*12b0*/  LOP3.LUT P1, RZ, R8, 0x2, RZ, 0xc0, !PT ;  /* 0x0000000208ff7812 */ /* 0x000fca000782c0ff */
[----:B------:R-:W-:-:S04]  /*12c0*/  @!P0 FMUL R13, R13, 0.5 ;  /* 0x3f0000000d0d8820 */ /* 0x000fc80000400000 */
[----:B------:R-:W0:Y:S02]  /*12d0*/  MUFU.EX2 R0, R13 ;  /* 0x0000000d00007308 */ /* 0x000e240000000800 */
[----:B0-----:R-:W-:Y:S01]  /*12e0*/  @!P0 FMUL R0, R0, R0 ;  /* 0x0000000000008220 */ /* 0x001fe20000400000 */
[----:B------:R-:W-:-:S03]  /*12f0*/  ISETP.NE.U32.AND P0, PT, R6, 0x1, PT ;  /* 0x000000010600780c */ /* 0x000fc60003f05070 */
[----:B------:R-:W-:Y:S01]  /*1300*/  FMUL R11, R11, R0 ;  /* 0x000000000b0b7220 */ /* 0x000fe20000400000 */
[----:B------:R-:W-:-:S03]  /*1310*/  IMAD.MOV.U32 R0, RZ, RZ, -0x46b2bead ;  /* 0xb94d4153ff007424 */ /* 0x000fc600078e00ff */
[C---:B------:R-:W-:Y:S01]  /*1320*/  FMUL R6, R11.reuse, 0.63661974668502807617 ;  /* 0x3f22f9830b067820 */ /* 0x040fe20000400000 */
[----:B------:R-:W-:-:S03]  /*1330*/  FADD.FTZ R8, |R11|, -RZ ;  /* 0x800000ff0b087221 */ /* 0x000fc60000010200 */
[----:B------:R-:W0:Y:S02]  /*1340*/  F2I.FTZ.NTZ R12, R6 ;  /* 0x00000006000c7305 */ /* 0x000e240000213100 */
[----:B------:R-:W-:Y:S01]  /*1350*/  @P0 MOV R14, 0x37cbac00 ;  /* 0x37cbac00000e0802 */ /* 0x000fe20000000f00 */
[----:B------:R-:W-:Y:S02]  /*1360*/  @P0 IMAD.MOV.U32 R7, RZ, RZ, 0x3d2aaabb ;  /* 0x3d2aaabbff070424 */ /* 0x000fe400078e00ff */
[----:B------:R-:W-:Y:S02]  /*1370*/  @P0 IMAD.MOV.U32 R4, RZ, RZ, -0x41000001 ;  /* 0xbeffffffff040424 */ /* 0x000fe400078e00ff */
[----:B------:R-:W-:-:S04]  /*1380*/  @P0 FFMA.FTZ R0, R9, R14, -0.0013887860113754868507 ;  /* 0xbab607ed09000423 */ /* 0x000fc8000001000e */
[----:B------:R-:W-:Y:S01]  /*1390*/  FFMA.FTZ R7, R9, R0, R7 ;  /* 0x0000000009077223 */ /* 0x000fe20000010007 */
[----:B------:R-:W-:Y:S02]  /*13a0*/  FSEL R0, R5, 1, !P0 ;  /* 0x3f80000005007808 */ /* 0x000fe40004000000 */
[----:B------:R-:W-:Y:S01]  /*13b0*/  FSETP.GE.AND P0, PT, R8, 105615, PT ;  /* 0x47ce47800800780b */ /* 0x000fe20003f06000 */
[C---:B------:R-:W-:Y:S01]  /*13c0*/  FFMA.FTZ R7, R9.reuse, R7, R4 ;  /* 0x0000000709077223 */ /* 0x040fe20000010004 */
[----:B0-----:R-:W-:Y:S01]  /*13d0*/  I2FP.F32.S32 R6, R12 ;  /* 0x0000000c00067245 */ /* 0x001fe20000201400 */
[----:B------:R-:W-:-:S04]  /*13e0*/  FFMA.FTZ R9, R9, R0, RZ ;  /* 0x0000000009097223 */ /* 0x000fc800000100ff */
[----:B------:R-:W-:Y:S01]  /*13f0*/  FFMA.FTZ R5, R6, -1.5707962512969970703, R11 ;  /* 0xbfc90fda06057823 */ /* 0x000fe2000001000b */
[----:B------:R-:W-:-:S03]  /*1400*/  FFMA.FTZ R0, R9, R7, R0 ;  /* 0x0000000709007223 */ /* 0x000fc60000010000 */
[----:B------:R-:W-:Y:S01]  /*1410*/  FFMA.FTZ R5, R6, -7.5497894158615963534e-08, R5 ;  /* 0xb3a2216806057823 */ /* 0x000fe20000010005 */
[----:B------:R-:W-:-:S03]  /*1420*/  @P1 FFMA.FTZ R0, R0, -1, RZ ;  /* 0xbf80000000001823 */ /* 0x000fc600000100ff */
        /* <DEDUP_REMOVED lines=17> */
.L_x_11:
        /* <DEDUP_REMOVED lines=25> */
[----:B------:R-:W-:Y:S02]  /*16d0*/  @P0 IADD3 R5, R8, R9, RZ ;  /* 0x0000000908050210 */ /* 0x000fe40007ffe0ff */
[--C-:B------:R-:W-:Y:S02]  /*16e0*/  SHF.R.S32.HI R7, RZ, 0x1d, R4.reuse ;  /* 0x0000001dff077819 */ /* 0x100fe40000011404 */
[C-C-:B------:R-:W-:Y:S01]  /*16f0*/  SHF.L.U32.HI R12, R5.reuse, 0x2, R4.reuse ;  /* 0x00000002050c7819 */ /* 0x140fe20000010604 */
[----:B------:R-:W-:Y:S01]  /*1700*/  IMAD.SHL.U32 R8, R5, 0x4, RZ ;  /* 0x0000000405087824 */ /* 0x000fe200078e00ff */
[----:B------:R-:W-:Y:S02]  /*1710*/  SGXT R7, R7, 0x1 ;  /* 0x000000010707781a */ /* 0x000fe40000000200 */
[----:B------:R-:W-:Y:S02]  /*1720*/  SHF.R.U32.HI R5, RZ, 0x1d, R4 ;  /* 0x0000001dff057819 */ /* 0x000fe40000011604 */
[----:B------:R-:W-:-:S02]  /*1730*/  LOP3.LUT R8, R7, R8, RZ, 0x3c, !PT ;  /* 0x0000000807087212 */ /* 0x000fc400078e3cff */
[----:B------:R-:W-:Y:S02]  /*1740*/  LOP3.LUT R9, R7, R12, RZ, 0x3c, !PT ;  /* 0x0000000c07097212 */ /* 0x000fe400078e3cff */
[----:B------:R-:W-:Y:S02]  /*1750*/  ISETP.GE.AND P0, PT, R11, RZ, PT ;  /* 0x000000ff0b00720c */ /* 0x000fe40003f06270 */
[----:B0-----:R-:W0:Y:S01]  /*1760*/  I2F.F64.S64 R6, R8 ;  /* 0x0000000800067312 */ /* 0x001e220000301c00 */
        /* <DEDUP_REMOVED lines=9> */
.L_x_10:
[----:B------:R-:W-:Y:S05]  /*1800*/  BSYNC B0 ;  /* 0x0000000000007941 */ /* 0x000fea0003800000 */
.L_x_9:
[----:B------:R-:W-:Y:S01]  /*1810*/  LOP3.LUT R5, R12, 0x1, RZ, 0xc0, !PT ;  /* 0x000000010c057812 */ /* 0x000fe200078ec0ff */
[----:B------:R-:W-:Y:S01]  /*1820*/  FMUL.FTZ R9, R4, R4 ;  /* 0x0000000404097220 */ /* 0x000fe20000410000 */
[----:B------:R-:W-:Y:S01]  /*1830*/  IMAD.MOV.U32 R6, RZ, RZ, 0x3c0885e4 ;  /* 0x3c0885e4ff067424 */ /* 0x000fe200078e00ff */
[----:B------:R-:W-:Y:S01]  /*1840*/  IADD3 R12, R12, 0x1, RZ ;  /* 0x000000010c0c7810 */ /* 0x000fe20007ffe0ff */
[----:B------:R-:W-:Y:S01]  /*1850*/  IMAD.MOV.U32 R7, RZ, RZ, -0x41d55558 ;  /* 0xbe2aaaa8ff077424 */ /* 0x000fe200078e00ff */
[----:B------:R-:W-:Y:S01]  /*1860*/  ISETP.NE.U32.AND P1, PT, R5, 0x1, PT ;  /* 0x000000010500780c */ /* 0x000fe20003f25070 */
[----:B------:R-:W-:Y:S01]  /*1870*/  IMAD.MOV.U32 R5, RZ, RZ, -0x46b2bead ;  /* 0xb94d4153ff057424 */ /* 0x000fe200078e00ff */
[----:B------:R-:W-:Y:S01]  /*1880*/  LOP3.LUT P0, RZ, R12, 0x2, RZ, 0xc0, !PT ;  /* 0x000000020cff7812 */ /* 0x000fe2000780c0ff */
[----:B------:R-:W-:Y:S01]  /*1890*/  IMAD.MOV.U32 R11, RZ, RZ, 0x4 ;  /* 0x00000004ff0b7424 */ /* 0x000fe200078e00ff */
[----:B------:R-:W-:-:S02]  /*18a0*/  FSEL R4, R4, 1, !P1 ;  /* 0x3f80000004047808 */ /* 0x000fc40004800000 */
[C---:B------:R-:W-:Y:S02]  /*18b0*/  ISETP.GE.AND P3, PT, R10.reuse, 0x140, PT ;  /* 0x000001400a00780c */ /* 0x040fe40003f66270 */
[----:B------:R-:W-:-:S05]  /*18c0*/  ISETP.GE.AND P2, PT, R10, 0xa0, PT ;  /* 0x000000a00a00780c */ /* 0x000fca0003f46270 */
[----:B------:R-:W-:Y:S01]  /*18d0*/  @P1 MOV R8, 0x37cbac00 ;  /* 0x37cbac0000081802 */ /* 0x000fe20000000f00 */
[----:B------:R-:W-:Y:S02]  /*18e0*/  @P1 IMAD.MOV.U32 R6, RZ, RZ, 0x3d2aaabb ;  /* 0x3d2aaabbff061424 */ /* 0x000fe400078e00ff */
[----:B------:R-:W-:Y:S02]  /*18f0*/  @P1 IMAD.MOV.U32 R7, RZ, RZ, -0x41000001 ;  /* 0xbeffffffff071424 */ /* 0x000fe400078e00ff */
[C---:B------:R-:W-:Y:S01]  /*1900*/  @P1 FFMA.FTZ R5, R9.reuse, R8, -0.0013887860113754868507 ;  /* 0xbab607ed09051423 */ /* 0x040fe20000010008 */
[C---:B------:R-:W-:Y:S01]  /*1910*/  ISETP.GT.AND P1, PT, R10.reuse, 0x9f, PT ;  /* 0x0000009f0a00780c */ /* 0x040fe20003f24270 */
[----:B------:R-:W-:Y:S02]  /*1920*/  IMAD.WIDE R10, R10, R11, c[0x0][0x168] ;  /* 0x00005a000a0a7625 */ /* 0x000fe400078e020b */
[----:B------:R-:W-:Y:S01]  /*1930*/  FFMA.FTZ R6, R9, R5, R6 ;  /* 0x0000000509067223 */ /* 0x000fe20000010006 */
[----:B------:R-:W-:-:S03]  /*1940*/  @P2 FSEL R2, R0, RZ, P1 ;  /* 0x000000ff00022208 */ /* 0x000fc60000800000 */
[C---:B------:R-:W-:Y:S01]  /*1950*/  FFMA.FTZ R7, R9.reuse, R6, R7 ;  /* 0x0000000609077223 */ /* 0x040fe20000010007 */
[----:B------:R-:W-:-:S04]  /*1960*/  FFMA.FTZ R9, R9, R4, RZ ;  /* 0x0000000409097223 */ /* 0x000fc800000100ff */
[----:B------:R-:W-:-:S04]  /*1970*/  FFMA.FTZ R4, R9, R7, R4 ;  /* 0x0000000709047223 */ /* 0x000fc80000010004 */
[----:B------:R-:W-:-:S05]  /*1980*/  @P0 FFMA.FTZ R4, R4, -1, RZ ;  /* 0xbf80000004040823 */ /* 0x000fca00000100ff */
[----:B------:R-:W-:Y:S01]  /*1990*/  @P2 FSEL R3, R4, RZ, P1 ;  /* 0x000000ff04032208 */ /* 0x000fe20000800000 */
[----:B------:R-:W-:Y:S06]  /*19a0*/  @P3 EXIT ;  /* 0x000000000000394d */ /* 0x000fec0003800000 */
[----:B------:R-:W-:Y:S01]  /*19b0*/  STG.E.64 [R10.64], R2 ;  /* 0x000000020a007986 */ /* 0x000fe2000c101b04 */
[----:B------:R-:W-:Y:S05]  /*19c0*/  EXIT ;  /* 0x000000000000794d */ /* 0x000fea0003800000 */
.L_x_12:
[----:B------:R-:W-:-:S00]  /*19d0*/  BRA `(.L_x_12) ;  /* 0xfffffff000007947 */ /* 0x000fc0000383ffff */
[----:B------:R-:W-:-:S00]  /*19e0*/  NOP ;  /* 0x0000000000007918 */ /* 0x000fc00000000000 */
        /* <DEDUP_REMOVED lines=9> */
.L_x_13:


//--------------------- .nv.global.init           --------------------------
	.section	.nv.global.init,"aw",@progbits
	.align	4
.nv.global.init:
	.type		__cudart_i2opi_f,@object
	.size		__cudart_i2opi_f,(_$_str - __cudart_i2opi_f)
__cudart_i2opi_f:
        /*0000*/ 	.byte	0x41, 0x90, 0x43, 0x3c, 0x99, 0x95, 0x62, 0xdb, 0xc0, 0xdd, 0x34, 0xf5, 0xd1, 0x57, 0x27, 0xfc
        /*0010*/ 	.byte	0x29, 0x15, 0x44, 0x4e, 0x6e, 0x83, 0xf9, 0xa2
	.type		_$_str,@object
	.size		_$_str,(.L_0 - _$_str)
_$_str:
        /*0018*/ 	.byte	0x5f, 0x5f, 0x43, 0x55, 0x44, 0x41, 0x5f, 0x46, 0x54, 0x5a, 0x00
.L_0:
